//
// Generated by NVIDIA NVVM Compiler
//
// Compiler Build ID: CL-36424714
// Cuda compilation tools, release 13.0, V13.0.88
// Based on NVVM 20.0.0
//

.version 9.0
.target sm_100
.address_size 64

	// .globl	sobelAndSuppression
.extern .func  (.param .b32 func_retval0) vprintf
(
	.param .b64 vprintf_param_0,
	.param .b64 vprintf_param_1
)
;
// _ZZ19sobelAndSuppressionE5cache has been demoted
.global .align 1 .b8 $str[4] = {37, 100, 10};

.visible .entry sobelAndSuppression(
	.param .u64 .ptr .align 1 sobelAndSuppression_param_0,
	.param .u64 .ptr .align 1 sobelAndSuppression_param_1
)
{
	.local .align 8 .b8 	__local_depot0[8];
	.reg .b64 	%SP;
	.reg .b64 	%SPL;
	.reg .pred 	%p<59>;
	.reg .b32 	%r<107>;
	.reg .b64 	%rd<37>;
	// demoted variable
	.shared .align 4 .b8 _ZZ19sobelAndSuppressionE5cache[8704];
	mov.u64 	%SPL, __local_depot0;
	cvta.local.u64 	%SP, %SPL;
	ld.param.u64 	%rd4, [sobelAndSuppression_param_0];
	ld.param.u64 	%rd3, [sobelAndSuppression_param_1];
	cvta.to.global.u64 	%rd1, %rd4;
	mov.u32 	%r33, %nctaid.x;
	shl.b32 	%r1, %r33, 5;
	mov.u32 	%r34, %nctaid.y;
	shl.b32 	%r2, %r34, 5;
	mov.u32 	%r35, %ctaid.x;
	shl.b32 	%r36, %r35, 5;
	mov.u32 	%r3, %tid.x;
	add.s32 	%r4, %r36, %r3;
	mov.u32 	%r37, %ctaid.y;
	shl.b32 	%r38, %r37, 5;
	mov.u32 	%r5, %tid.y;
	add.s32 	%r6, %r38, %r5;
	mul.lo.s32 	%r7, %r6, %r1;
	add.s32 	%r8, %r7, %r4;
	mul.wide.s32 	%rd5, %r8, 4;
	add.s64 	%rd2, %rd1, %rd5;
	ld.global.u32 	%r39, [%rd2];
	shl.b32 	%r40, %r5, 8;
	mov.u32 	%r41, _ZZ19sobelAndSuppressionE5cache;
	add.s32 	%r9, %r41, %r40;
	add.s32 	%r10, %r9, 256;
	shl.b32 	%r42, %r3, 2;
	add.s32 	%r11, %r10, %r42;
	st.shared.u32 	[%r11+4], %r39;
	or.b32  	%r12, %r3, %r5;
	setp.ne.s32 	%p1, %r12, 0;
	@%p1 bra 	$L__BB0_5;
	setp.lt.s32 	%p2, %r4, 1;
	setp.gt.s32 	%p3, %r4, %r1;
	or.pred  	%p4, %p2, %p3;
	@%p4 bra 	$L__BB0_4;
	add.s32 	%r46, %r6, -1;
	setp.eq.s32 	%p5, %r6, 0;
	setp.ge.u32 	%p6, %r46, %r2;
	or.pred  	%p7, %p5, %p6;
	@%p7 bra 	$L__BB0_4;
	sub.s32 	%r48, %r7, %r1;
	cvt.s64.s32 	%rd6, %r48;
	cvt.u64.u32 	%rd7, %r4;
	add.s64 	%rd8, %rd7, %rd6;
	shl.b64 	%rd9, %rd8, 2;
	add.s64 	%rd10, %rd1, %rd9;
	ld.global.u32 	%r97, [%rd10+-4];
$L__BB0_4:
	st.shared.u32 	[%r11+-256], %r97;
$L__BB0_5:
	setp.ne.s32 	%p8, %r3, 0;
	setp.ne.s32 	%p9, %r5, 31;
	or.pred  	%p10, %p8, %p9;
	@%p10 bra 	$L__BB0_9;
	add.s32 	%r50, %r6, 1;
	setp.lt.s32 	%p11, %r4, 1;
	setp.gt.s32 	%p12, %r4, %r1;
	or.pred  	%p13, %p11, %p12;
	setp.ge.u32 	%p14, %r50, %r2;
	or.pred  	%p15, %p13, %p14;
	@%p15 bra 	$L__BB0_8;
	add.s32 	%r52, %r7, %r1;
	cvt.s64.s32 	%rd11, %r52;
	cvt.u64.u32 	%rd12, %r4;
	add.s64 	%rd13, %rd12, %rd11;
	shl.b64 	%rd14, %rd13, 2;
	add.s64 	%rd15, %rd1, %rd14;
	ld.global.u32 	%r97, [%rd15+-4];
$L__BB0_8:
	st.shared.u32 	[_ZZ19sobelAndSuppressionE5cache+8448], %r97;
$L__BB0_9:
	setp.ne.s32 	%p16, %r3, 31;
	setp.ne.s32 	%p17, %r5, 0;
	or.pred  	%p18, %p16, %p17;
	@%p18 bra 	$L__BB0_14;
	add.s32 	%r65, %r4, 1;
	setp.lt.s32 	%p34, %r4, -1;
	setp.ge.s32 	%p35, %r65, %r1;
	or.pred  	%p36, %p34, %p35;
	@%p36 bra 	$L__BB0_13;
	add.s32 	%r67, %r6, -1;
	setp.eq.s32 	%p37, %r6, 0;
	setp.ge.u32 	%p38, %r67, %r2;
	or.pred  	%p39, %p37, %p38;
	@%p39 bra 	$L__BB0_13;
	sub.s32 	%r69, %r7, %r1;
	cvt.s64.s32 	%rd23, %r69;
	cvt.s64.s32 	%rd24, %r4;
	add.s64 	%rd25, %rd23, %rd24;
	shl.b64 	%rd26, %rd25, 2;
	add.s64 	%rd27, %rd1, %rd26;
	ld.global.u32 	%r97, [%rd27+4];
$L__BB0_13:
	st.shared.u32 	[_ZZ19sobelAndSuppressionE5cache+132], %r97;
	bra.uni 	$L__BB0_19;
$L__BB0_14:
	setp.ne.s32 	%p19, %r3, 31;
	setp.ne.s32 	%p20, %r5, 31;
	or.pred  	%p21, %p19, %p20;
	@%p21 bra 	$L__BB0_18;
	add.s32 	%r53, %r4, 1;
	add.s32 	%r55, %r6, -1;
	setp.lt.s32 	%p24, %r4, -1;
	setp.ge.s32 	%p25, %r53, %r1;
	or.pred  	%p26, %p24, %p25;
	setp.ge.u32 	%p27, %r55, %r2;
	or.pred  	%p28, %p26, %p27;
	@%p28 bra 	$L__BB0_17;
	sub.s32 	%r57, %r7, %r1;
	cvt.s64.s32 	%rd16, %r57;
	cvt.s64.s32 	%rd17, %r4;
	add.s64 	%rd18, %rd16, %rd17;
	shl.b64 	%rd19, %rd18, 2;
	add.s64 	%rd20, %rd1, %rd19;
	ld.global.u32 	%r97, [%rd20+4];
$L__BB0_17:
	st.shared.u32 	[_ZZ19sobelAndSuppressionE5cache+8580], %r97;
	bra.uni 	$L__BB0_24;
$L__BB0_18:
	setp.ne.s32 	%p22, %r5, 0;
	@%p22 bra 	$L__BB0_23;
$L__BB0_19:
	setp.lt.s32 	%p40, %r4, 0;
	setp.ge.s32 	%p41, %r4, %r1;
	or.pred  	%p42, %p40, %p41;
	mov.b32 	%r103, 0;
	@%p42 bra 	$L__BB0_22;
	add.s32 	%r73, %r6, -1;
	setp.eq.s32 	%p43, %r6, 0;
	setp.ge.u32 	%p44, %r73, %r2;
	or.pred  	%p45, %p43, %p44;
	@%p45 bra 	$L__BB0_22;
	sub.s32 	%r75, %r7, %r1;
	add.s32 	%r76, %r75, %r4;
	mul.wide.s32 	%rd28, %r76, 4;
	add.s64 	%rd29, %rd1, %rd28;
	ld.global.u32 	%r103, [%rd29];
$L__BB0_22:
	add.s32 	%r79, %r41, %r42;
	st.shared.u32 	[%r79+4], %r103;
	bra.uni 	$L__BB0_27;
$L__BB0_23:
	setp.ne.s32 	%p23, %r5, 31;
	@%p23 bra 	$L__BB0_27;
$L__BB0_24:
	add.s32 	%r60, %r6, 1;
	setp.lt.s32 	%p29, %r4, 0;
	setp.ge.s32 	%p30, %r4, %r1;
	or.pred  	%p31, %p29, %p30;
	setp.ge.u32 	%p32, %r60, %r2;
	mov.b32 	%r104, 0;
	or.pred  	%p33, %p31, %p32;
	@%p33 bra 	$L__BB0_26;
	mul.wide.s32 	%rd21, %r1, 4;
	add.s64 	%rd22, %rd2, %rd21;
	ld.global.u32 	%r104, [%rd22];
$L__BB0_26:
	add.s32 	%r64, %r41, %r42;
	st.shared.u32 	[%r64+8452], %r104;
$L__BB0_27:
	setp.ne.s32 	%p46, %r3, 0;
	@%p46 bra 	$L__BB0_31;
	setp.lt.s32 	%p53, %r4, 1;
	setp.gt.s32 	%p54, %r4, %r1;
	or.pred  	%p55, %p53, %p54;
	setp.ge.u32 	%p56, %r6, %r2;
	mov.b32 	%r105, 0;
	or.pred  	%p57, %p55, %p56;
	@%p57 bra 	$L__BB0_30;
	ld.global.u32 	%r105, [%rd2+-4];
$L__BB0_30:
	st.shared.u32 	[%r10], %r105;
	bra.uni 	$L__BB0_35;
$L__BB0_31:
	setp.ne.s32 	%p47, %r3, 31;
	@%p47 bra 	$L__BB0_35;
	add.s32 	%r81, %r4, 1;
	setp.lt.s32 	%p48, %r4, -1;
	setp.ge.s32 	%p49, %r81, %r1;
	or.pred  	%p50, %p48, %p49;
	setp.ge.u32 	%p51, %r6, %r2;
	mov.b32 	%r106, 0;
	or.pred  	%p52, %p50, %p51;
	@%p52 bra 	$L__BB0_34;
	ld.global.u32 	%r106, [%rd2+4];
$L__BB0_34:
	st.shared.u32 	[%r9+388], %r106;
$L__BB0_35:
	setp.ne.s32 	%p58, %r12, 0;
	bar.sync 	0;
	ld.shared.u32 	%r87, [%r11];
	ld.shared.u32 	%r88, [%r11+8];
	sub.s32 	%r89, %r87, %r88;
	abs.s32 	%r90, %r89;
	ld.shared.u32 	%r91, [%r11+260];
	ld.shared.u32 	%r92, [%r11+-252];
	sub.s32 	%r93, %r91, %r92;
	abs.s32 	%r94, %r93;
	add.s32 	%r31, %r94, %r90;
	cvta.to.global.u64 	%rd30, %rd3;
	add.s64 	%rd32, %rd30, %rd5;
	st.global.u32 	[%rd32], %r31;
	@%p58 bra 	$L__BB0_37;
	add.u64 	%rd33, %SP, 0;
	add.u64 	%rd34, %SPL, 0;
	st.local.u32 	[%rd34], %r31;
	mov.u64 	%rd35, $str;
	cvta.global.u64 	%rd36, %rd35;
	{ // callseq 0, 0
	.param .b64 param0;
	st.param.b64 	[param0], %rd36;
	.param .b64 param1;
	st.param.b64 	[param1], %rd33;
	.param .b32 retval0;
	call.uni (retval0), 
	vprintf, 
	(
	param0, 
	param1
	);
	ld.param.b32 	%r95, [retval0];
	} // callseq 0
$L__BB0_37:
	ret;

}


// ===== COMPILED SASS (sm_100) =====

	.target	sm_100

	.elftype	@"ET_EXEC"


//--------------------- .note.nv.tkinfo           --------------------------
	.section	.note.nv.tkinfo,"",@"SHT_NOTE"
	.sectionflags	@"SHF_NOTE_NV_TKINFO"
	.tkinfo
        /*0018*/ 	.word	0x00000002
        /*0030*/ 	.string	""
        /*0030*/ 	.string	"ptxas"
        /*0030*/ 	.string	"Cuda compilation tools, release 13.0, V13.0.88"
        /*0030*/ 	.string	"Build cuda_13.0.r13.0/compiler.36424714_0"
        /*0030*/ 	.string	"-arch sm_100 -m 64 "



//--------------------- .note.nv.cuinfo           --------------------------
	.section	.note.nv.cuinfo,"",@"SHT_NOTE"
	.sectionflags	@"SHF_NOTE_NV_CUINFO"
        /*0018*/ 	.short	0x0002
        /*001a*/ 	.short	0x0064
        /*001c*/ 	.short	0x0082
	.zero		2


//--------------------- .nv.info                  --------------------------
	.section	.nv.info,"",@"SHT_CUDA_INFO"
	.align	4


	//----- nvinfo : EIATTR_REGCOUNT
	.align		4
        /*0000*/ 	.byte	0x04, 0x2f
        /*0002*/ 	.short	(.L_2 - .L_1)
	.align		4
.L_1:
        /*0004*/ 	.word	index@(sobelAndSuppression)
        /*0008*/ 	.word	0x00000018


	//----- nvinfo : EIATTR_FRAME_SIZE
	.align		4
.L_2:
        /*000c*/ 	.byte	0x04, 0x11
        /*000e*/ 	.short	(.L_4 - .L_3)
	.align		4
.L_3:
        /*0010*/ 	.word	index@(sobelAndSuppression)
        /*0014*/ 	.word	0x00000008


	//----- nvinfo : EIATTR_MIN_STACK_SIZE
	.align		4
.L_4:
        /*0018*/ 	.byte	0x04, 0x12
        /*001a*/ 	.short	(.L_6 - .L_5)
	.align		4
.L_5:
        /*001c*/ 	.word	index@(sobelAndSuppression)
        /*0020*/ 	.word	0x00000008
.L_6:


//--------------------- .nv.compat                --------------------------
	.section	.nv.compat,"",@"SHT_CUDA_COMPAT_INFO"
	.align	4
        /*0000*/ 	.byte	0x02, 0x09, 0x00, 0x00, 0x02, 0x02, 0x01, 0x00, 0x02, 0x05, 0x05, 0x00, 0x03, 0x07, 0x01, 0x01
        /*0010*/ 	.byte	0x02, 0x03, 0x00, 0x00, 0x02, 0x06, 0x01, 0x00, 0x04, 0x0b, 0x08, 0x00, 0x09, 0x00, 0x00, 0x00
        /*0020*/ 	.byte	0x00, 0x00, 0x00, 0x00


//--------------------- .nv.info.sobelAndSuppression --------------------------
	.section	.nv.info.sobelAndSuppression,"",@"SHT_CUDA_INFO"
	.sectionflags	@""
	.align	4


	//----- nvinfo : EIATTR_CUDA_API_VERSION
	.align		4
        /*0000*/ 	.byte	0x04, 0x37
        /*0002*/ 	.short	(.L_8 - .L_7)
.L_7:
        /*0004*/ 	.word	0x00000082


	//----- nvinfo : EIATTR_KPARAM_INFO
	.align		4
.L_8:
        /*0008*/ 	.byte	0x04, 0x17
        /*000a*/ 	.short	(.L_10 - .L_9)
.L_9:
        /*000c*/ 	.word	0x00000000
        /*0010*/ 	.short	0x0001
        /*0012*/ 	.short	0x0008
        /*0014*/ 	.byte	0x00, 0xf5, 0x21, 0x00


	//----- nvinfo : EIATTR_KPARAM_INFO
	.align		4
.L_10:
        /*0018*/ 	.byte	0x04, 0x17
        /*001a*/ 	.short	(.L_12 - .L_11)
.L_11:
        /*001c*/ 	.word	0x00000000
        /*0020*/ 	.short	0x0000
        /*0022*/ 	.short	0x0000
        /*0024*/ 	.byte	0x00, 0xf5, 0x21, 0x00


	//----- nvinfo : EIATTR_SPARSE_MMA_MASK
	.align		4
.L_12:
        /*0028*/ 	.byte	0x03, 0x50
        /*002a*/ 	.short	0x0000


	//----- nvinfo : EIATTR_MAXREG_COUNT
	.align		4
        /*002c*/ 	.byte	0x03, 0x1b
        /*002e*/ 	.short	0x00ff


	//----- nvinfo : EIATTR_NUM_BARRIERS
	.align		4
        /*0030*/ 	.byte	0x02, 0x4c
        /*0032*/ 	.byte	0x01
	.zero		1


	//----- nvinfo : EIATTR_EXTERNS
	.align		4
        /*0034*/ 	.byte	0x04, 0x0f
        /*0036*/ 	.short	(.L_14 - .L_13)


	//   ....[0]....
	.align		4
.L_13:
        /*0038*/ 	.word	index@(vprintf)


	//----- nvinfo : EIATTR_MERCURY_ISA_VERSION
	.align		4
.L_14:
        /*003c*/ 	.byte	0x03, 0x5f
        /*003e*/ 	.short	0x0101


	//----- nvinfo : EIATTR_VRC_CTA_INIT_COUNT
	.align		4
        /*0040*/ 	.byte	0x02, 0x4a
	.zero		1
	.zero		1


	//----- nvinfo : EIATTR_SYSCALL_OFFSETS
	.align		4
        /*0044*/ 	.byte	0x04, 0x46
        /*0046*/ 	.short	(.L_16 - .L_15)


	//   ....[0]....
.L_15:
        /*0048*/ 	.word	0x00000c50


	//----- nvinfo : EIATTR_EXIT_INSTR_OFFSETS
	.align		4
.L_16:
        /*004c*/ 	.byte	0x04, 0x1c
        /*004e*/ 	.short	(.L_18 - .L_17)


	//   ....[0]....
.L_17:
        /*0050*/ 	.word	0x00000bd0


	//   ....[1]....
        /*0054*/ 	.word	0x00000c60


	//----- nvinfo : EIATTR_CRS_STACK_SIZE
	.align		4
.L_18:
        /*0058*/ 	.byte	0x04, 0x1e
        /*005a*/ 	.short	(.L_20 - .L_19)
.L_19:
        /*005c*/ 	.word	0x00000000


	//----- nvinfo : EIATTR_CBANK_PARAM_SIZE
	.align		4
.L_20:
        /*0060*/ 	.byte	0x03, 0x19
        /*0062*/ 	.short	0x0010


	//----- nvinfo : EIATTR_PARAM_CBANK
	.align		4
        /*0064*/ 	.byte	0x04, 0x0a
        /*0066*/ 	.short	(.L_22 - .L_21)
	.align		4
.L_21:
        /*0068*/ 	.word	index@(.nv.constant0.sobelAndSuppression)
        /*006c*/ 	.short	0x0380
        /*006e*/ 	.short	0x0010


	//----- nvinfo : EIATTR_SW_WAR
	.align		4
.L_22:
        /*0070*/ 	.byte	0x04, 0x36
        /*0072*/ 	.short	(.L_24 - .L_23)
.L_23:
        /*0074*/ 	.word	0x00000008
.L_24:


//--------------------- .nv.callgraph             --------------------------
	.section	.nv.callgraph,"",@"SHT_CUDA_CALLGRAPH"
	.align	4
	.sectionentsize	8
	.align		4
        /*0000*/ 	.word	0x00000000
	.align		4
        /*0004*/ 	.word	0xffffffff
	.align		4
        /*0008*/ 	.word	index@(sobelAndSuppression)
	.align		4
        /*000c*/ 	.word	index@(vprintf)
	.align		4
        /*0010*/ 	.word	0x00000000
	.align		4
        /*0014*/ 	.word	0xfffffffe
	.align		4
        /*0018*/ 	.word	0x00000000
	.align		4
        /*001c*/ 	.word	0xfffffffd
	.align		4
        /*0020*/ 	.word	0x00000000
	.align		4
        /*0024*/ 	.word	0xfffffffc


//--------------------- .nv.constant4             --------------------------
	.section	.nv.constant4,"a",@progbits
	.align	8
	.align		8
.nv.constant4:
        /*0000*/ 	.dword	vprintf
	.align		8
        /*0008*/ 	.dword	$str


//--------------------- .text.sobelAndSuppression --------------------------
	.section	.text.sobelAndSuppression,"ax",@progbits
	.align	128
        .global         sobelAndSuppression
        .type           sobelAndSuppression,@function
        .size           sobelAndSuppression,(.L_x_33 - sobelAndSuppression)
        .other          sobelAndSuppression,@"STO_CUDA_ENTRY STV_DEFAULT"
sobelAndSuppression:
.text.sobelAndSuppression:
[----:B------:R-:W0:Y:S01]  /*0000*/  LDC R1, c[0x0][0x37c] ;  /* 0x0000df00ff017b82 */ /* 0x000e220000000800 */
[----:B------:R-:W1:Y:S01]  /*0010*/  S2R R12, SR_CTAID.Y ;  /* 0x00000000000c7919 */ /* 0x000e620000002600 */
[----:B------:R-:W2:Y:S06]  /*0020*/  LDCU UR9, c[0x0][0x2fc] ;  /* 0x00005f80ff0977ac */ /* 0x000eac0008000800 */
[----:B------:R-:W3:Y:S01]  /*0030*/  LDC R13, c[0x0][0x370] ;  /* 0x0000dc00ff0d7b82 */ /* 0x000ee20000000800 */
[----:B0-----:R-:W-:Y:S01]  /*0040*/  VIADD R1, R1, 0xfffffff8 ;  /* 0xfffffff801017836 */ /* 0x001fe20000000000 */
[----:B------:R-:W1:Y:S01]  /*0050*/  S2R R17, SR_TID.Y ;  /* 0x0000000000117919 */ /* 0x000e620000002200 */
[----:B------:R-:W0:Y:S01]  /*0060*/  LDCU.64 UR6, c[0x0][0x358] ;  /* 0x00006b00ff0677ac */ /* 0x000e220008000a00 */
[----:B------:R-:W4:Y:S04]  /*0070*/  S2R R5, SR_CTAID.X ;  /* 0x0000000000057919 */ /* 0x000f280000002500 */
[----:B------:R-:W5:Y:S01]  /*0080*/  LDC.64 R2, c[0x0][0x380] ;  /* 0x0000e000ff027b82 */ /* 0x000f620000000a00 */
[----:B------:R-:W4:Y:S01]  /*0090*/  S2R R10, SR_TID.X ;  /* 0x00000000000a7919 */ /* 0x000f220000002100 */
[----:B---3--:R-:W-:-:S02]  /*00a0*/  IMAD.SHL.U32 R13, R13, 0x20, RZ ;  /* 0x000000200d0d7824 */ /* 0x008fc400078e00ff */
[----:B-1----:R-:W-:-:S04]  /*00b0*/  IMAD R12, R12, 0x20, R17 ;  /* 0x000000200c0c7824 */ /* 0x002fc800078e0211 */
[----:B------:R-:W-:Y:S02]  /*00c0*/  IMAD R18, R13, R12, RZ ;  /* 0x0000000c0d127224 */ /* 0x000fe400078e02ff */
[----:B----4-:R-:W-:-:S04]  /*00d0*/  IMAD R14, R5, 0x20, R10 ;  /* 0x00000020050e7824 */ /* 0x010fc800078e020a */
[----:B------:R-:W-:-:S04]  /*00e0*/  IMAD.IADD R11, R14, 0x1, R18 ;  /* 0x000000010e0b7824 */ /* 0x000fc800078e0212 */
[----:B-----5:R-:W-:-:S05]  /*00f0*/  IMAD.WIDE R4, R11, 0x4, R2 ;  /* 0x000000040b047825 */ /* 0x020fca00078e0202 */
[----:B0-----:R-:W3:Y:S01]  /*0100*/  LDG.E R9, desc[UR6][R4.64] ;  /* 0x0000000604097981 */ /* 0x001ee2000c1e1900 */
[----:B------:R-:W0:Y:S01]  /*0110*/  S2UR UR5, SR_CgaCtaId ;  /* 0x00000000000579c3 */ /* 0x000e220000008800 */
[----:B------:R-:W-:Y:S01]  /*0120*/  UMOV UR4, 0x400 ;  /* 0x0000040000047882 */ /* 0x000fe20000000000 */
[----:B------:R-:W1:Y:S01]  /*0130*/  LDCU UR8, c[0x0][0x2f8] ;  /* 0x00005f00ff0877ac */ /* 0x000e620008000800 */
[----:B------:R-:W-:Y:S01]  /*0140*/  LOP3.LUT P0, R0, R10, RZ, R17, 0xfa, !PT ;  /* 0x000000ff0a007212 */ /* 0x000fe2000780fa11 */
[----:B------:R-:W-:Y:S01]  /*0150*/  BSSY.RECONVERGENT B0, `(.L_x_0) ;  /* 0x000001b000007945 */ /* 0x000fe20003800200 */
[----:B-1----:R-:W-:Y:S01]  /*0160*/  IADD3 R6, P1, PT, R1, UR8, RZ ;  /* 0x0000000801067c10 */ /* 0x002fe2000ff3e0ff */
[----:B0-----:R-:W-:-:S04]  /*0170*/  ULEA UR5, UR5, UR4, 0x18 ;  /* 0x0000000405057291 */ /* 0x001fc8000f8ec0ff */
[----:B--2---:R-:W-:Y:S01]  /*0180*/  IMAD.X R7, RZ, RZ, UR9, P1 ;  /* 0x00000009ff077e24 */ /* 0x004fe200088e06ff */
[----:B------:R-:W0:Y:S01]  /*0190*/  LDCU UR4, c[0x0][0x374] ;  /* 0x00006e80ff0477ac */ /* 0x000e220008000800 */
[----:B------:R-:W-:-:S05]  /*01a0*/  LEA R15, R17, UR5, 0x8 ;  /* 0x00000005110f7c11 */ /* 0x000fca000f8e40ff */
[----:B------:R-:W-:Y:S01]  /*01b0*/  IMAD R16, R10, 0x4, R15 ;  /* 0x000000040a107824 */ /* 0x000fe200078e020f */
[----:B0-----:R-:W-:-:S04]  /*01c0*/  USHF.L.U32 UR4, UR4, 0x5, URZ ;  /* 0x0000000504047899 */ /* 0x001fc800080006ff */
[----:B---3--:R0:W-:Y:S01]  /*01d0*/  STS [R16+0x104], R9 ;  /* 0x0001040910007388 */ /* 0x0081e20000000800 */
[----:B------:R-:W-:Y:S07]  /*01e0*/  @P0 BRA `(.L_x_1) ;  /* 0x0000000000440947 */ /* 0x000fee0003800000 */
[----:B------:R-:W-:Y:S01]  /*01f0*/  VIADD R8, R12, 0xffffffff ;  /* 0xffffffff0c087836 */ /* 0x000fe20000000000 */
[----:B------:R-:W-:Y:S01]  /*0200*/  ISETP.GT.AND P0, PT, R14, R13, PT ;  /* 0x0000000d0e00720c */ /* 0x000fe20003f04270 */
[----:B------:R-:W-:Y:S03]  /*0210*/  BSSY.RECONVERGENT B1, `(.L_x_2) ;  /* 0x000000d000017945 */ /* 0x000fe60003800200 */
[----:B------:R-:W-:Y:S02]  /*0220*/  ISETP.GE.U32.AND P1, PT, R8, UR4, PT ;  /* 0x0000000408007c0c */ /* 0x000fe4000bf26070 */
[----:B------:R-:W-:Y:S02]  /*0230*/  ISETP.LT.OR P0, PT, R14, 0x1, P0 ;  /* 0x000000010e00780c */ /* 0x000fe40000701670 */
[----:B------:R-:W-:-:S04]  /*0240*/  ISETP.EQ.OR P1, PT, R12, RZ, P1 ;  /* 0x000000ff0c00720c */ /* 0x000fc80000f22670 */
[----:B------:R-:W-:-:S13]  /*0250*/  PLOP3.LUT P0, PT, P0, P1, PT, 0xf8, 0x8f ;  /* 0x00000000008f781c */ /* 0x000fda0000703f70 */
[----:B------:R-:W-:Y:S05]  /*0260*/  @P0 BRA `(.L_x_3) ;  /* 0x00000000001c0947 */ /* 0x000fea0003800000 */
[----:B------:R-:W1:Y:S01]  /*0270*/  LDCU.64 UR8, c[0x0][0x380] ;  /* 0x00007000ff0877ac */ /* 0x000e620008000a00 */
[----:B0-----:R-:W-:-:S05]  /*0280*/  IMAD.IADD R9, R18, 0x1, -R13 ;  /* 0x0000000112097824 */ /* 0x001fca00078e0a0d */
[----:B------:R-:W-:-:S04]  /*0290*/  IADD3 R19, P0, PT, R14, R9, RZ ;  /* 0x000000090e137210 */ /* 0x000fc80007f1e0ff */
[----:B------:R-:W-:Y:S02]  /*02a0*/  LEA.HI.X.SX32 R20, R9, RZ, 0x1, P0 ;  /* 0x000000ff09147211 */ /* 0x000fe400000f0eff */
[----:B-1----:R-:W-:-:S04]  /*02b0*/  LEA R8, P0, R19, UR8, 0x2 ;  /* 0x0000000813087c11 */ /* 0x002fc8000f8010ff */
[----:B------:R-:W-:-:S06]  /*02c0*/  LEA.HI.X R9, R19, UR9, R20, 0x2, P0 ;  /* 0x0000000913097c11 */ /* 0x000fcc00080f1414 */
[----:B------:R1:W5:Y:S03]  /*02d0*/  LDG.E R9, desc[UR6][R8.64+-0x4] ;  /* 0xfffffc0608097981 */ /* 0x000366000c1e1900 */
.L_x_3:
[----:B------:R-:W-:Y:S05]  /*02e0*/  BSYNC.RECONVERGENT B1 ;  /* 0x0000000000017941 */ /* 0x000fea0003800200 */
.L_x_2:
[----:B-----5:R2:W-:Y:S02]  /*02f0*/  STS [R16], R9 ;  /* 0x0000000910007388 */ /* 0x0205e40000000800 */
.L_x_1:
[----:B------:R-:W-:Y:S05]  /*0300*/  BSYNC.RECONVERGENT B0 ;  /* 0x0000000000007941 */ /* 0x000fea0003800200 */
.L_x_0:
[----:B------:R-:W-:Y:S01]  /*0310*/  ISETP.NE.AND P1, PT, R17, 0x1f, PT ;  /* 0x0000001f1100780c */ /* 0x000fe20003f25270 */
[----:B------:R-:W-:Y:S03]  /*0320*/  BSSY.RECONVERGENT B0, `(.L_x_4) ;  /* 0x0000012000007945 */ /* 0x000fe60003800200 */
[----:B------:R-:W-:-:S13]  /*0330*/  ISETP.NE.OR P0, PT, R10, RZ, P1 ;  /* 0x000000ff0a00720c */ /* 0x000fda0000f05670 */
[----:B------:R-:W-:Y:S05]  /*0340*/  @P0 BRA `(.L_x_5) ;  /* 0x00000000003c0947 */ /* 0x000fea0003800000 */
[----:B------:R-:W-:Y:S01]  /*0350*/  ISETP.GT.AND P0, PT, R14, R13, PT ;  /* 0x0000000d0e00720c */ /* 0x000fe20003f04270 */
[----:B-1----:R-:W-:Y:S01]  /*0360*/  VIADD R8, R12, 0x1 ;  /* 0x000000010c087836 */ /* 0x002fe20000000000 */
[----:B------:R-:W-:Y:S02]  /*0370*/  BSSY.RECONVERGENT B1, `(.L_x_6) ;  /* 0x000000b000017945 */ /* 0x000fe40003800200 */
[----:B------:R-:W-:-:S04]  /*0380*/  ISETP.LT.OR P0, PT, R14, 0x1, P0 ;  /* 0x000000010e00780c */ /* 0x000fc80000701670 */
[----:B------:R-:W-:-:S13]  /*0390*/  ISETP.GE.U32.OR P0, PT, R8, UR4, P0 ;  /* 0x0000000408007c0c */ /* 0x000fda0008706470 */
[----:B------:R-:W-:Y:S05]  /*03a0*/  @P0 BRA `(.L_x_7) ;  /* 0x00000000001c0947 */ /* 0x000fea0003800000 */
[----:B------:R-:W1:Y:S01]  /*03b0*/  LDCU.64 UR8, c[0x0][0x380] ;  /* 0x00007000ff0877ac */ /* 0x000e620008000a00 */
[----:B0-2---:R-:W-:-:S05]  /*03c0*/  IMAD.IADD R9, R13, 0x1, R18 ;  /* 0x000000010d097824 */ /* 0x005fca00078e0212 */
[----:B------:R-:W-:-:S04]  /*03d0*/  IADD3 R19, P0, PT, R14, R9, RZ ;  /* 0x000000090e137210 */ /* 0x000fc80007f1e0ff */
[----:B------:R-:W-:Y:S02]  /*03e0*/  LEA.HI.X.SX32 R20, R9, RZ, 0x1, P0 ;  /* 0x000000ff09147211 */ /* 0x000fe400000f0eff */
[----:B-1----:R-:W-:-:S04]  /*03f0*/  LEA R8, P0, R19, UR8, 0x2 ;  /* 0x0000000813087c11 */ /* 0x002fc8000f8010ff */
[----:B------:R-:W-:-:S06]  /*0400*/  LEA.HI.X R9, R19, UR9, R20, 0x2, P0 ;  /* 0x0000000913097c11 */ /* 0x000fcc00080f1414 */
[----:B------:R1:W5:Y:S03]  /*0410*/  LDG.E R9, desc[UR6][R8.64+-0x4] ;  /* 0xfffffc0608097981 */ /* 0x000366000c1e1900 */
.L_x_7:
[----:B------:R-:W-:Y:S05]  /*0420*/  BSYNC.RECONVERGENT B1 ;  /* 0x0000000000017941 */ /* 0x000fea0003800200 */
.L_x_6:
[----:B-----5:R3:W-:Y:S02]  /*0430*/  STS [UR5+0x2100], R9 ;  /* 0x00210009ff007988 */ /* 0x0207e40008000805 */
.L_x_5:
[----:B------:R-:W-:Y:S05]  /*0440*/  BSYNC.RECONVERGENT B0 ;  /* 0x0000000000007941 */ /* 0x000fea0003800200 */
.L_x_4:
[----:B------:R-:W-:Y:S01]  /*0450*/  ISETP.NE.AND P0, PT, R17, RZ, PT ;  /* 0x000000ff1100720c */ /* 0x000fe20003f05270 */
[----:B------:R-:W-:Y:S04]  /*0460*/  BSSY.RECONVERGENT B0, `(.L_x_8) ;  /* 0x000004d000007945 */ /* 0x000fe80003800200 */
[----:B------:R-:W-:Y:S01]  /*0470*/  BSSY.RELIABLE B6, `(.L_x_9) ;  /* 0x000002e000067945 */ /* 0x000fe20003800100 */
[----:B------:R-:W-:-:S13]  /*0480*/  ISETP.NE.OR P2, PT, R10, 0x1f, P0 ;  /* 0x0000001f0a00780c */ /* 0x000fda0000745670 */
[----:B------:R-:W-:Y:S05]  /*0490*/  @P2 BRA `(.L_x_10) ;  /* 0x0000000000502947 */ /* 0x000fea0003800000 */
[----:B-1----:R-:W-:Y:S01]  /*04a0*/  VIADD R8, R14, 0x1 ;  /* 0x000000010e087836 */ /* 0x002fe20000000000 */
[----:B------:R-:W-:Y:S01]  /*04b0*/  BSSY.RECONVERGENT B1, `(.L_x_11) ;  /* 0x0000010000017945 */ /* 0x000fe20003800200 */
[----:B------:R-:W-:-:S03]  /*04c0*/  VIADD R17, R12, 0xffffffff ;  /* 0xffffffff0c117836 */ /* 0x000fc60000000000 */
[----:B------:R-:W-:Y:S02]  /*04d0*/  ISETP.GE.AND P0, PT, R8, R13, PT ;  /* 0x0000000d0800720c */ /* 0x000fe40003f06270 */
[----:B------:R-:W-:Y:S02]  /*04e0*/  ISETP.GE.U32.AND P1, PT, R17, UR4, PT ;  /* 0x0000000411007c0c */ /* 0x000fe4000bf26070 */
[----:B------:R-:W-:Y:S02]  /*04f0*/  ISETP.LT.OR P0, PT, R14, -0x1, P0 ;  /* 0xffffffff0e00780c */ /* 0x000fe40000701670 */
[----:B------:R-:W-:-:S04]  /*0500*/  ISETP.EQ.OR P1, PT, R12, RZ, P1 ;  /* 0x000000ff0c00720c */ /* 0x000fc80000f22670 */
[----:B------:R-:W-:-:S13]  /*0510*/  PLOP3.LUT P0, PT, P0, P1, PT, 0xf8, 0x8f ;  /* 0x00000000008f781c */ /* 0x000fda0000703f70 */
[----:B------:R-:W-:Y:S05]  /*0520*/  @P0 BRA `(.L_x_12) ;  /* 0x0000000000200947 */ /* 0x000fea0003800000 */
[----:B------:R-:W1:Y:S01]  /*0530*/  LDCU.64 UR8, c[0x0][0x380] ;  /* 0x00007000ff0877ac */ /* 0x000e620008000a00 */
[----:B0-23--:R-:W-:Y:S01]  /*0540*/  IMAD.IADD R9, R18, 0x1, -R13 ;  /* 0x0000000112097824 */ /* 0x00dfe200078e0a0d */
[----:B------:R-:W-:-:S04]  /*0550*/  SHF.R.S32.HI R8, RZ, 0x1f, R14 ;  /* 0x0000001fff087819 */ /* 0x000fc8000001140e */
[----:B------:R-:W-:-:S04]  /*0560*/  IADD3 R20, P0, PT, R14, R9, RZ ;  /* 0x000000090e147210 */ /* 0x000fc80007f1e0ff */
[----:B------:R-:W-:Y:S02]  /*0570*/  LEA.HI.X.SX32 R9, R9, R8, 0x1, P0 ;  /* 0x0000000809097211 */ /* 0x000fe400000f0eff */
[----:B-1----:R-:W-:-:S04]  /*0580*/  LEA R8, P0, R20, UR8, 0x2 ;  /* 0x0000000814087c11 */ /* 0x002fc8000f8010ff */
[----:B------:R-:W-:-:S06]  /*0590*/  LEA.HI.X R9, R20, UR9, R9, 0x2, P0 ;  /* 0x0000000914097c11 */ /* 0x000fcc00080f1409 */
[----:B------:R1:W5:Y:S03]  /*05a0*/  LDG.E R9, desc[UR6][R8.64+0x4] ;  /* 0x0000040608097981 */ /* 0x000366000c1e1900 */
.L_x_12:
[----:B------:R-:W-:Y:S05]  /*05b0*/  BSYNC.RECONVERGENT B1 ;  /* 0x0000000000017941 */ /* 0x000fea0003800200 */
.L_x_11:
[----:B-----5:R4:W-:Y:S01]  /*05c0*/  STS [UR5+0x84], R9 ;  /* 0x00008409ff007988 */ /* 0x0209e20008000805 */
[----:B------:R-:W-:Y:S05]  /*05d0*/  BRA `(.L_x_13) ;  /* 0x00000000005c7947 */ /* 0x000fea0003800000 */
.L_x_10:
[----:B------:R-:W-:-:S13]  /*05e0*/  ISETP.NE.OR P2, PT, R10, 0x1f, P1 ;  /* 0x0000001f0a00780c */ /* 0x000fda0000f45670 */
[----:B------:R-:W-:Y:S05]  /*05f0*/  @!P2 BREAK.RELIABLE B6 ;  /* 0x000000000006a942 */ /* 0x000fea0003800100 */
[----:B------:R-:W-:Y:S05]  /*0600*/  @P2 BRA `(.L_x_14) ;  /* 0x0000000000482947 */ /* 0x000fea0003800000 */
[----:B------:R-:W-:Y:S01]  /*0610*/  VIADD R2, R14, 0x1 ;  /* 0x000000010e027836 */ /* 0x000fe20000000000 */
[----:B------:R-:W-:Y:S04]  /*0620*/  BSSY.RECONVERGENT B1, `(.L_x_15) ;  /* 0x000000e000017945 */ /* 0x000fe80003800200 */
[----:B------:R-:W-:Y:S01]  /*0630*/  ISETP.GE.AND P0, PT, R2, R13, PT ;  /* 0x0000000d0200720c */ /* 0x000fe20003f06270 */
[----:B------:R-:W-:-:S03]  /*0640*/  VIADD R2, R12, 0xffffffff ;  /* 0xffffffff0c027836 */ /* 0x000fc60000000000 */
[----:B------:R-:W-:-:S04]  /*0650*/  ISETP.LT.OR P0, PT, R14, -0x1, P0 ;  /* 0xffffffff0e00780c */ /* 0x000fc80000701670 */
[----:B------:R-:W-:-:S13]  /*0660*/  ISETP.GE.U32.OR P0, PT, R2, UR4, P0 ;  /* 0x0000000402007c0c */ /* 0x000fda0008706470 */
[----:B------:R-:W-:Y:S05]  /*0670*/  @P0 BRA `(.L_x_16) ;  /* 0x0000000000200947 */ /* 0x000fea0003800000 */
[----:B------:R-:W4:Y:S01]  /*0680*/  LDCU.64 UR8, c[0x0][0x380] ;  /* 0x00007000ff0877ac */ /* 0x000f220008000a00 */
[----:B------:R-:W-:Y:S01]  /*0690*/  IMAD.IADD R3, R18, 0x1, -R13 ;  /* 0x0000000112037824 */ /* 0x000fe200078e0a0d */
[----:B------:R-:W-:-:S04]  /*06a0*/  SHF.R.S32.HI R2, RZ, 0x1f, R14 ;  /* 0x0000001fff027819 */ /* 0x000fc8000001140e */
[----:B-1----:R-:W-:-:S04]  /*06b0*/  IADD3 R8, P0, PT, R14, R3, RZ ;  /* 0x000000030e087210 */ /* 0x002fc80007f1e0ff */
[----:B------:R-:W-:Y:S02]  /*06c0*/  LEA.HI.X.SX32 R3, R3, R2, 0x1, P0 ;  /* 0x0000000203037211 */ /* 0x000fe400000f0eff */
[----:B----4-:R-:W-:-:S04]  /*06d0*/  LEA R2, P0, R8, UR8, 0x2 ;  /* 0x0000000808027c11 */ /* 0x010fc8000f8010ff */
[----:B------:R-:W-:-:S05]  /*06e0*/  LEA.HI.X R3, R8, UR9, R3, 0x2, P0 ;  /* 0x0000000908037c11 */ /* 0x000fca00080f1403 */
[----:B0-23--:R4:W5:Y:S04]  /*06f0*/  LDG.E R9, desc[UR6][R2.64+0x4] ;  /* 0x0000040602097981 */ /* 0x00d968000c1e1900 */
.L_x_16:
[----:B------:R-:W-:Y:S05]  /*0700*/  BSYNC.RECONVERGENT B1 ;  /* 0x0000000000017941 */ /* 0x000fea0003800200 */
.L_x_15:
[----:B-----5:R0:W-:Y:S01]  /*0710*/  STS [UR5+0x2184], R9 ;  /* 0x00218409ff007988 */ /* 0x0201e20008000805 */
[----:B------:R-:W-:Y:S05]  /*0720*/  BRA `(.L_x_17) ;  /* 0x0000000000507947 */ /* 0x000fea0003800000 */
.L_x_14:
[----:B------:R-:W-:Y:S05]  /*0730*/  @P0 BREAK.RELIABLE B6 ;  /* 0x0000000000060942 */ /* 0x000fea0003800100 */
[----:B------:R-:W-:Y:S05]  /*0740*/  @P0 BRA `(.L_x_18) ;  /* 0x0000000000440947 */ /* 0x000fea0003800000 */
.L_x_13:
[----:B------:R-:W-:Y:S05]  /*0750*/  BSYNC.RELIABLE B6 ;  /* 0x0000000000067941 */ /* 0x000fea0003800100 */
.L_x_9:
[----:B-1----:R-:W-:Y:S01]  /*0760*/  VIADD R8, R12, 0xffffffff ;  /* 0xffffffff0c087836 */ /* 0x002fe20000000000 */
[----:B------:R-:W-:Y:S01]  /*0770*/  ISETP.GE.AND P0, PT, R14, R13, PT ;  /* 0x0000000d0e00720c */ /* 0x000fe20003f06270 */
[----:B------:R-:W-:Y:S01]  /*0780*/  BSSY.RECONVERGENT B1, `(.L_x_19) ;  /* 0x000000b000017945 */ /* 0x000fe20003800200 */
[----:B------:R-:W-:Y:S02]  /*0790*/  LEA R17, R10, UR5, 0x2 ;  /* 0x000000050a117c11 */ /* 0x000fe4000f8e10ff */
[----:B------:R-:W-:Y:S01]  /*07a0*/  ISETP.GE.U32.AND P1, PT, R8, UR4, PT ;  /* 0x0000000408007c0c */ /* 0x000fe2000bf26070 */
[----:B------:R-:W-:Y:S01]  /*07b0*/  IMAD.MOV.U32 R8, RZ, RZ, RZ ;  /* 0x000000ffff087224 */ /* 0x000fe200078e00ff */
[----:B------:R-:W-:Y:S02]  /*07c0*/  ISETP.LT.OR P0, PT, R14, RZ, P0 ;  /* 0x000000ff0e00720c */ /* 0x000fe40000701670 */
[----:B------:R-:W-:-:S04]  /*07d0*/  ISETP.EQ.OR P1, PT, R12, RZ, P1 ;  /* 0x000000ff0c00720c */ /* 0x000fc80000f22670 */
[----:B------:R-:W-:-:S13]  /*07e0*/  PLOP3.LUT P0, PT, P0, P1, PT, 0xf8, 0x8f ;  /* 0x00000000008f781c */ /* 0x000fda0000703f70 */
[----:B------:R-:W-:Y:S05]  /*07f0*/  @P0 BRA `(.L_x_20) ;  /* 0x00000000000c0947 */ /* 0x000fea0003800000 */
[----:B0-234-:R-:W-:-:S05]  /*0800*/  IADD3 R9, PT, PT, R14, R18, -R13 ;  /* 0x000000120e097210 */ /* 0x01dfca0007ffe80d */
[----:B------:R-:W-:-:S05]  /*0810*/  IMAD.WIDE R2, R9, 0x4, R2 ;  /* 0x0000000409027825 */ /* 0x000fca00078e0202 */
[----:B------:R1:W5:Y:S02]  /*0820*/  LDG.E R8, desc[UR6][R2.64] ;  /* 0x0000000602087981 */ /* 0x000364000c1e1900 */
.L_x_20:
[----:B------:R-:W-:Y:S05]  /*0830*/  BSYNC.RECONVERGENT B1 ;  /* 0x0000000000017941 */ /* 0x000fea0003800200 */
.L_x_19:
[----:B-----5:R0:W-:Y:S01]  /*0840*/  STS [R17+0x4], R8 ;  /* 0x0000040811007388 */ /* 0x0201e20000000800 */
[----:B------:R-:W-:Y:S05]  /*0850*/  BRA `(.L_x_21) ;  /* 0x0000000000347947 */ /* 0x000fea0003800000 */
.L_x_18:
[----:B------:R-:W-:Y:S05]  /*0860*/  @P1 BRA `(.L_x_21) ;  /* 0x0000000000301947 */ /* 0x000fea0003800000 */
.L_x_17:
[----:B------:R-:W-:Y:S01]  /*0870*/  ISETP.GE.AND P0, PT, R14, R13, PT ;  /* 0x0000000d0e00720c */ /* 0x000fe20003f06270 */
[----:B----4-:R-:W-:Y:S01]  /*0880*/  VIADD R2, R12, 0x1 ;  /* 0x000000010c027836 */ /* 0x010fe20000000000 */
[----:B------:R-:W-:Y:S01]  /*0890*/  BSSY.RECONVERGENT B1, `(.L_x_22) ;  /* 0x0000008000017945 */ /* 0x000fe20003800200 */
[----:B0-23--:R-:W-:Y:S02]  /*08a0*/  LEA R9, R10, UR5, 0x2 ;  /* 0x000000050a097c11 */ /* 0x00dfe4000f8e10ff */
[----:B------:R-:W-:-:S04]  /*08b0*/  ISETP.LT.OR P0, PT, R14, RZ, P0 ;  /* 0x000000ff0e00720c */ /* 0x000fc80000701670 */
[----:B------:R-:W-:Y:S01]  /*08c0*/  ISETP.GE.U32.OR P0, PT, R2, UR4, P0 ;  /* 0x0000000402007c0c */ /* 0x000fe20008706470 */
[----:B------:R-:W-:-:S12]  /*08d0*/  IMAD.MOV.U32 R2, RZ, RZ, RZ ;  /* 0x000000ffff027224 */ /* 0x000fd800078e00ff */
[----:B------:R-:W-:Y:S05]  /*08e0*/  @P0 BRA `(.L_x_23) ;  /* 0x0000000000080947 */ /* 0x000fea0003800000 */
[----:B------:R-:W-:-:S06]  /*08f0*/  IMAD.WIDE R2, R13, 0x4, R4 ;  /* 0x000000040d027825 */ /* 0x000fcc00078e0204 */
[----:B------:R0:W5:Y:S02]  /*0900*/  LDG.E R2, desc[UR6][R2.64] ;  /* 0x0000000602027981 */ /* 0x000164000c1e1900 */
.L_x_23:
[----:B------:R-:W-:Y:S05]  /*0910*/  BSYNC.RECONVERGENT B1 ;  /* 0x0000000000017941 */ /* 0x000fea0003800200 */
.L_x_22:
[----:B-----5:R4:W-:Y:S02]  /*0920*/  STS [R9+0x2104], R2 ;  /* 0x0021040209007388 */ /* 0x0209e40000000800 */
.L_x_21:
[----:B------:R-:W-:Y:S05]  /*0930*/  BSYNC.RECONVERGENT B0 ;  /* 0x0000000000007941 */ /* 0x000fea0003800200 */
.L_x_8:
[----:B------:R-:W-:Y:S05]  /*0940*/  WARPSYNC.ALL ;  /* 0x0000000000007948 */ /* 0x000fea0003800000 */
[----:B------:R-:W-:Y:S01]  /*0950*/  ISETP.NE.AND P0, PT, R10, RZ, PT ;  /* 0x000000ff0a00720c */ /* 0x000fe20003f05270 */
[----:B------:R-:W-:-:S12]  /*0960*/  BSSY.RECONVERGENT B0, `(.L_x_24) ;  /* 0x0000018000007945 */ /* 0x000fd80003800200 */
[----:B------:R-:W-:Y:S05]  /*0970*/  @P0 BRA `(.L_x_25) ;  /* 0x0000000000280947 */ /* 0x000fea0003800000 */
[C---:B------:R-:W-:Y:S01]  /*0980*/  ISETP.GT.AND P0, PT, R14.reuse, R13, PT ;  /* 0x0000000d0e00720c */ /* 0x040fe20003f04270 */
[----:B------:R-:W-:Y:S01]  /*0990*/  BSSY.RECONVERGENT B1, `(.L_x_26) ;  /* 0x0000006000017945 */ /* 0x000fe20003800200 */
[----:B-1--4-:R-:W-:Y:S02]  /*09a0*/  IMAD.MOV.U32 R2, RZ, RZ, RZ ;  /* 0x000000ffff027224 */ /* 0x012fe400078e00ff */
[----:B------:R-:W-:-:S04]  /*09b0*/  ISETP.LT.OR P0, PT, R14, 0x1, P0 ;  /* 0x000000010e00780c */ /* 0x000fc80000701670 */
[----:B------:R-:W-:-:S13]  /*09c0*/  ISETP.GE.U32.OR P0, PT, R12, UR4, P0 ;  /* 0x000000040c007c0c */ /* 0x000fda0008706470 */
[----:B------:R-:W-:Y:S05]  /*09d0*/  @P0 BRA `(.L_x_27) ;  /* 0x0000000000040947 */ /* 0x000fea0003800000 */
[----:B------:R1:W5:Y:S02]  /*09e0*/  LDG.E R2, desc[UR6][R4.64+-0x4] ;  /* 0xfffffc0604027981 */ /* 0x000364000c1e1900 */
.L_x_27:
[----:B------:R-:W-:Y:S05]  /*09f0*/  BSYNC.RECONVERGENT B1 ;  /* 0x0000000000017941 */ /* 0x000fea0003800200 */
.L_x_26:
[----:B-----5:R4:W-:Y:S01]  /*0a00*/  STS [R15+0x100], R2 ;  /* 0x000100020f007388 */ /* 0x0209e20000000800 */
[----:B------:R-:W-:Y:S05]  /*0a10*/  BRA `(.L_x_28) ;  /* 0x0000000000307947 */ /* 0x000fea0003800000 */
.L_x_25:
[----:B------:R-:W-:-:S13]  /*0a20*/  ISETP.NE.AND P0, PT, R10, 0x1f, PT ;  /* 0x0000001f0a00780c */ /* 0x000fda0003f05270 */
[----:B------:R-:W-:Y:S05]  /*0a30*/  @P0 BRA `(.L_x_28) ;  /* 0x0000000000280947 */ /* 0x000fea0003800000 */
[----:B-1--4-:R-:W-:Y:S01]  /*0a40*/  VIADD R2, R14, 0x1 ;  /* 0x000000010e027836 */ /* 0x012fe20000000000 */
[----:B------:R-:W-:Y:S04]  /*0a50*/  BSSY.RECONVERGENT B1, `(.L_x_29) ;  /* 0x0000007000017945 */ /* 0x000fe80003800200 */
[----:B------:R-:W-:Y:S01]  /*0a60*/  ISETP.GE.AND P0, PT, R2, R13, PT ;  /* 0x0000000d0200720c */ /* 0x000fe20003f06270 */
[----:B------:R-:W-:-:S03]  /*0a70*/  IMAD.MOV.U32 R2, RZ, RZ, RZ ;  /* 0x000000ffff027224 */ /* 0x000fc600078e00ff */
[----:B------:R-:W-:-:S04]  /*0a80*/  ISETP.LT.OR P0, PT, R14, -0x1, P0 ;  /* 0xffffffff0e00780c */ /* 0x000fc80000701670 */
[----:B------:R-:W-:-:S13]  /*0a90*/  ISETP.GE.U32.OR P0, PT, R12, UR4, P0 ;  /* 0x000000040c007c0c */ /* 0x000fda0008706470 */
[----:B------:R-:W-:Y:S05]  /*0aa0*/  @P0 BRA `(.L_x_30) ;  /* 0x0000000000040947 */ /* 0x000fea0003800000 */
[----:B------:R1:W5:Y:S02]  /*0ab0*/  LDG.E R2, desc[UR6][R4.64+0x4] ;  /* 0x0000040604027981 */ /* 0x000364000c1e1900 */
.L_x_30:
[----:B------:R-:W-:Y:S05]  /*0ac0*/  BSYNC.RECONVERGENT B1 ;  /* 0x0000000000017941 */ /* 0x000fea0003800200 */
.L_x_29:
[----:B-----5:R4:W-:Y:S02]  /*0ad0*/  STS [R15+0x184], R2 ;  /* 0x000184020f007388 */ /* 0x0209e40000000800 */
.L_x_28:
[----:B------:R-:W-:Y:S05]  /*0ae0*/  BSYNC.RECONVERGENT B0 ;  /* 0x0000000000007941 */ /* 0x000fea0003800200 */
.L_x_24:
[----:B------:R-:W-:Y:S01]  /*0af0*/  BAR.SYNC.DEFER_BLOCKING 0x0 ;  /* 0x0000000000007b1d */ /* 0x000fe20000010000 */
[----:B------:R-:W-:-:S07]  /*0b00*/  ISETP.NE.AND P0, PT, R0, RZ, PT ;  /* 0x000000ff0000720c */ /* 0x000fce0003f05270 */
[----:B01--4-:R-:W0:Y:S01]  /*0b10*/  LDC.64 R2, c[0x0][0x388] ;  /* 0x0000e200ff027b82 */ /* 0x013e220000000a00 */
[----:B------:R-:W-:Y:S04]  /*0b20*/  LDS R4, [R16+0x100] ;  /* 0x0001000010047984 */ /* 0x000fe80000000800 */
[----:B------:R-:W1:Y:S01]  /*0b30*/  LDS R5, [R16+0x108] ;  /* 0x0001080010057984 */ /* 0x000e620000000800 */
[----:B0-----:R-:W-:-:S03]  /*0b40*/  IMAD.WIDE R2, R11, 0x4, R2 ;  /* 0x000000040b027825 */ /* 0x001fc600078e0202 */
[----:B------:R-:W-:Y:S04]  /*0b50*/  LDS R8, [R16+0x204] ;  /* 0x0002040010087984 */ /* 0x000fe80000000800 */
[----:B--23--:R-:W0:Y:S01]  /*0b60*/  LDS R9, [R16+0x4] ;  /* 0x0000040010097984 */ /* 0x00ce220000000800 */
[----:B-1----:R-:W-:-:S05]  /*0b70*/  IMAD.IADD R4, R4, 0x1, -R5 ;  /* 0x0000000104047824 */ /* 0x002fca00078e0a05 */
[----:B------:R-:W-:Y:S01]  /*0b80*/  IABS R5, R4 ;  /* 0x0000000400057213 */ /* 0x000fe20000000000 */
[----:B0-----:R-:W-:-:S05]  /*0b90*/  IMAD.IADD R8, R8, 0x1, -R9 ;  /* 0x0000000108087824 */ /* 0x001fca00078e0a09 */
[----:B------:R-:W-:-:S05]  /*0ba0*/  IABS R4, R8 ;  /* 0x0000000800047213 */ /* 0x000fca0000000000 */
[----:B------:R-:W-:-:S05]  /*0bb0*/  IMAD.IADD R0, R4, 0x1, R5 ;  /* 0x0000000104007824 */ /* 0x000fca00078e0205 */
[----:B------:R0:W-:Y:S01]  /*0bc0*/  STG.E desc[UR6][R2.64], R0 ;  /* 0x0000000002007986 */ /* 0x0001e2000c101906 */
[----:B------:R-:W-:Y:S05]  /*0bd0*/  @P0 EXIT ;  /* 0x000000000000094d */ /* 0x000fea0003800000 */
[----:B0-----:R-:W-:Y:S01]  /*0be0*/  MOV R2, 0x0 ;  /* 0x0000000000027802 */ /* 0x001fe20000000f00 */
[----:B------:R0:W-:Y:S01]  /*0bf0*/  STL [R1], R0 ;  /* 0x0000000001007387 */ /* 0x0001e20000100800 */
[----:B------:R-:W1:Y:S04]  /*0c00*/  LDCU.64 UR4, c[0x4][0x8] ;  /* 0x01000100ff0477ac */ /* 0x000e680008000a00 */
[----:B------:R-:W2:Y:S01]  /*0c10*/  LDC.64 R2, c[0x4][R2] ;  /* 0x0100000002027b82 */ /* 0x000ea20000000a00 */
[----:B-1----:R-:W-:Y:S02]  /*0c20*/  IMAD.U32 R4, RZ, RZ, UR4 ;  /* 0x00000004ff047e24 */ /* 0x002fe4000f8e00ff */
[----:B0-----:R-:W-:-:S07]  /*0c30*/  IMAD.U32 R5, RZ, RZ, UR5 ;  /* 0x00000005ff057e24 */ /* 0x001fce000f8e00ff */
[----:B------:R-:W-:-:S07]  /*0c40*/  LEPC R20, `(.L_x_31) ;  /* 0x000000001014794e */ /* 0x000fce0000000000 */
[----:B--2---:R-:W-:Y:S05]  /*0c50*/  CALL.ABS.NOINC R2 ;  /* 0x0000000002007343 */ /* 0x004fea0003c00000 */
.L_x_31:
[----:B------:R-:W-:Y:S05]  /*0c60*/  EXIT ;  /* 0x000000000000794d */ /* 0x000fea0003800000 */
.L_x_32:
[----:B------:R-:W-:-:S00]  /*0c70*/  BRA `(.L_x_32) ;  /* 0xfffffffc00fc7947 */ /* 0x000fc0000383ffff */
[----:B------:R-:W-:-:S00]  /*0c80*/  NOP ;  /* 0x0000000000007918 */ /* 0x000fc00000000000 */
[----:B------:R-:W-:-:S00]  /*0c90*/  NOP ;  /* 0x0000000000007918 */ /* 0x000fc00000000000 */
[----:B------:R-:W-:-:S00]  /*0ca0*/  NOP ;  /* 0x0000000000007918 */ /* 0x000fc00000000000 */
[----:B------:R-:W-:-:S00]  /*0cb0*/  NOP ;  /* 0x0000000000007918 */ /* 0x000fc00000000000 */
[----:B------:R-:W-:-:S00]  /*0cc0*/  NOP ;  /* 0x0000000000007918 */ /* 0x000fc00000000000 */
[----:B------:R-:W-:-:S00]  /*0cd0*/  NOP ;  /* 0x0000000000007918 */ /* 0x000fc00000000000 */
[----:B------:R-:W-:-:S00]  /*0ce0*/  NOP ;  /* 0x0000000000007918 */ /* 0x000fc00000000000 */
[----:B------:R-:W-:-:S00]  /*0cf0*/  NOP ;  /* 0x0000000000007918 */ /* 0x000fc00000000000 */
.L_x_33:


//--------------------- .nv.global.init           --------------------------
	.section	.nv.global.init,"aw",@progbits
.nv.global.init:
	.type		$str,@object
	.size		$str,(.L_0 - $str)
$str:
        /*0000*/ 	.byte	0x25, 0x64, 0x0a, 0x00
.L_0:


//--------------------- .nv.shared.sobelAndSuppression --------------------------
	.section	.nv.shared.sobelAndSuppression,"aw",@nobits
	.sectionflags	@""
	.align	4
.nv.shared.sobelAndSuppression:
	.zero		9728


//--------------------- .nv.shared.reserved.0     --------------------------
	.section	.nv.shared.reserved.0,"aw",@nobits
	.weak		__nv_reservedSMEM_offset_0_alias
	.size		__nv_reservedSMEM_offset_0_alias, 0, 64
	.other		__nv_reservedSMEM_offset_0_alias,@"STO_CUDA_RESERVED_SHARED STV_DEFAULT"
__nv_reservedSMEM_offset_0_alias:
	.zero		0
	.zero		64


//--------------------- .nv.constant0.sobelAndSuppression --------------------------
	.section	.nv.constant0.sobelAndSuppression,"a",@progbits
	.sectionflags	@""
	.align	4
.nv.constant0.sobelAndSuppression:
	.zero		912


//--------------------- SYMBOLS --------------------------

	.type		.nv.reservedSmem.offset0,@object
	.size		.nv.reservedSmem.offset0,0x4
	.type		.nv.reservedSmem.cap,@object
	.size		.nv.reservedSmem.cap,0x4
	.type		vprintf,@function
